//
// Generated by NVIDIA NVVM Compiler
//
// Compiler Build ID: CL-36424714
// Cuda compilation tools, release 13.0, V13.0.88
// Based on NVVM 20.0.0
//

.version 9.0
.target sm_100
.address_size 64

	// .globl	_Z19BinaryReductionStepPPimm

.visible .entry _Z19BinaryReductionStepPPimm(
	.param .u64 .ptr .align 1 _Z19BinaryReductionStepPPimm_param_0,
	.param .u64 _Z19BinaryReductionStepPPimm_param_1,
	.param .u64 _Z19BinaryReductionStepPPimm_param_2
)
{
	.reg .pred 	%p<3>;
	.reg .b32 	%r<10>;
	.reg .b64 	%rd<20>;

	ld.param.u64 	%rd8, [_Z19BinaryReductionStepPPimm_param_0];
	ld.param.u64 	%rd9, [_Z19BinaryReductionStepPPimm_param_1];
	ld.param.u64 	%rd7, [_Z19BinaryReductionStepPPimm_param_2];
	cvta.to.global.u64 	%rd10, %rd8;
	mov.u32 	%r5, %ctaid.x;
	mul.wide.u32 	%rd11, %r5, 8;
	add.s64 	%rd12, %rd10, %rd11;
	ld.global.u64 	%rd13, [%rd12];
	cvta.to.global.u64 	%rd1, %rd13;
	shl.b64 	%rd14, %rd9, 3;
	add.s64 	%rd15, %rd12, %rd14;
	ld.global.u64 	%rd2, [%rd15];
	mov.u32 	%r9, %tid.x;
	cvt.u64.u32 	%rd19, %r9;
	setp.le.u64 	%p1, %rd7, %rd19;
	@%p1 bra 	$L__BB0_3;
	mov.u32 	%r2, %ntid.x;
	cvta.to.global.u64 	%rd4, %rd2;
$L__BB0_2:
	shl.b64 	%rd16, %rd19, 2;
	add.s64 	%rd17, %rd4, %rd16;
	ld.global.u32 	%r6, [%rd17];
	add.s64 	%rd18, %rd1, %rd16;
	ld.global.u32 	%r7, [%rd18];
	add.s32 	%r8, %r7, %r6;
	st.global.u32 	[%rd18], %r8;
	add.s32 	%r9, %r9, %r2;
	cvt.s64.s32 	%rd19, %r9;
	setp.gt.u64 	%p2, %rd7, %rd19;
	@%p2 bra 	$L__BB0_2;
$L__BB0_3:
	ret;

}
	// .globl	_Z21RotatingReductionStepPPimS_
.visible .entry _Z21RotatingReductionStepPPimS_(
	.param .u64 .ptr .align 1 _Z21RotatingReductionStepPPimS__param_0,
	.param .u64 _Z21RotatingReductionStepPPimS__param_1,
	.param .u64 .ptr .align 1 _Z21RotatingReductionStepPPimS__param_2
)
{
	.reg .pred 	%p<2>;
	.reg .b32 	%r<12>;
	.reg .b64 	%rd<21>;

	ld.param.u64 	%rd6, [_Z21RotatingReductionStepPPimS__param_0];
	ld.param.u64 	%rd8, [_Z21RotatingReductionStepPPimS__param_1];
	ld.param.u64 	%rd7, [_Z21RotatingReductionStepPPimS__param_2];
	mov.u32 	%r1, %ctaid.x;
	cvt.u64.u32 	%rd9, %r1;
	add.s64 	%rd1, %rd8, %rd9;
	mov.u32 	%r2, %nctaid.x;
	cvt.u64.u32 	%rd2, %r2;
	and.b64  	%rd10, %rd1, -4294967296;
	setp.ne.s64 	%p1, %rd10, 0;
	@%p1 bra 	$L__BB1_2;
	cvt.u32.u64 	%r3, %rd2;
	cvt.u32.u64 	%r4, %rd1;
	rem.u32 	%r5, %r4, %r3;
	cvt.u64.u32 	%rd20, %r5;
	bra.uni 	$L__BB1_3;
$L__BB1_2:
	rem.u64 	%rd20, %rd1, %rd2;
$L__BB1_3:
	cvta.to.global.u64 	%rd11, %rd6;
	shl.b64 	%rd12, %rd20, 3;
	add.s64 	%rd13, %rd11, %rd12;
	ld.global.u64 	%rd14, [%rd13];
	cvta.to.global.u64 	%rd15, %rd14;
	mov.u32 	%r6, %ntid.x;
	mov.u32 	%r7, %tid.x;
	mad.lo.s32 	%r8, %r6, %r1, %r7;
	mul.wide.u32 	%rd16, %r8, 4;
	add.s64 	%rd17, %rd15, %rd16;
	ld.global.u32 	%r9, [%rd17];
	cvta.to.global.u64 	%rd18, %rd7;
	add.s64 	%rd19, %rd18, %rd16;
	ld.global.u32 	%r10, [%rd19];
	add.s32 	%r11, %r10, %r9;
	st.global.u32 	[%rd19], %r11;
	ret;

}


// ===== COMPILED SASS (sm_100) =====

	.target	sm_100

	.elftype	@"ET_EXEC"


//--------------------- .note.nv.tkinfo           --------------------------
	.section	.note.nv.tkinfo,"",@"SHT_NOTE"
	.sectionflags	@"SHF_NOTE_NV_TKINFO"
	.tkinfo
        /*0018*/ 	.word	0x00000002
        /*0030*/ 	.string	""
        /*0030*/ 	.string	"ptxas"
        /*0030*/ 	.string	"Cuda compilation tools, release 13.0, V13.0.88"
        /*0030*/ 	.string	"Build cuda_13.0.r13.0/compiler.36424714_0"
        /*0030*/ 	.string	"-arch sm_100 -m 64 "



//--------------------- .note.nv.cuinfo           --------------------------
	.section	.note.nv.cuinfo,"",@"SHT_NOTE"
	.sectionflags	@"SHF_NOTE_NV_CUINFO"
        /*0018*/ 	.short	0x0002
        /*001a*/ 	.short	0x0064
        /*001c*/ 	.short	0x0082
	.zero		2


//--------------------- .nv.info                  --------------------------
	.section	.nv.info,"",@"SHT_CUDA_INFO"
	.align	4


	//----- nvinfo : EIATTR_REGCOUNT
	.align		4
        /*0000*/ 	.byte	0x04, 0x2f
        /*0002*/ 	.short	(.L_1 - .L_0)
	.align		4
.L_0:
        /*0004*/ 	.word	index@(_Z19BinaryReductionStepPPimm)
        /*0008*/ 	.word	0x00000010


	//----- nvinfo : EIATTR_FRAME_SIZE
	.align		4
.L_1:
        /*000c*/ 	.byte	0x04, 0x11
        /*000e*/ 	.short	(.L_3 - .L_2)
	.align		4
.L_2:
        /*0010*/ 	.word	index@(_Z19BinaryReductionStepPPimm)
        /*0014*/ 	.word	0x00000000


	//----- nvinfo : EIATTR_REGCOUNT
	.align		4
.L_3:
        /*0018*/ 	.byte	0x04, 0x2f
        /*001a*/ 	.short	(.L_5 - .L_4)
	.align		4
.L_4:
        /*001c*/ 	.word	index@(_Z21RotatingReductionStepPPimS_)
        /*0020*/ 	.word	0x00000010


	//----- nvinfo : EIATTR_FRAME_SIZE
	.align		4
.L_5:
        /*0024*/ 	.byte	0x04, 0x11
        /*0026*/ 	.short	(.L_7 - .L_6)
	.align		4
.L_6:
        /*0028*/ 	.word	index@($__internal_0_$__cuda_sm20_rem_u64)
        /*002c*/ 	.word	0x00000000


	//----- nvinfo : EIATTR_FRAME_SIZE
	.align		4
.L_7:
        /*0030*/ 	.byte	0x04, 0x11
        /*0032*/ 	.short	(.L_9 - .L_8)
	.align		4
.L_8:
        /*0034*/ 	.word	index@(_Z21RotatingReductionStepPPimS_)
        /*0038*/ 	.word	0x00000000


	//----- nvinfo : EIATTR_MIN_STACK_SIZE
	.align		4
.L_9:
        /*003c*/ 	.byte	0x04, 0x12
        /*003e*/ 	.short	(.L_11 - .L_10)
	.align		4
.L_10:
        /*0040*/ 	.word	index@(_Z21RotatingReductionStepPPimS_)
        /*0044*/ 	.word	0x00000000


	//----- nvinfo : EIATTR_MIN_STACK_SIZE
	.align		4
.L_11:
        /*0048*/ 	.byte	0x04, 0x12
        /*004a*/ 	.short	(.L_13 - .L_12)
	.align		4
.L_12:
        /*004c*/ 	.word	index@(_Z19BinaryReductionStepPPimm)
        /*0050*/ 	.word	0x00000000
.L_13:


//--------------------- .nv.compat                --------------------------
	.section	.nv.compat,"",@"SHT_CUDA_COMPAT_INFO"
	.align	4
        /*0000*/ 	.byte	0x02, 0x09, 0x00, 0x00, 0x02, 0x02, 0x01, 0x00, 0x02, 0x05, 0x05, 0x00, 0x03, 0x07, 0x01, 0x01
        /*0010*/ 	.byte	0x02, 0x03, 0x00, 0x00, 0x02, 0x06, 0x01, 0x00, 0x04, 0x0b, 0x08, 0x00, 0x09, 0x00, 0x00, 0x00
        /*0020*/ 	.byte	0x00, 0x00, 0x00, 0x00


//--------------------- .nv.info._Z21RotatingReductionStepPPimS_ --------------------------
	.section	.nv.info._Z21RotatingReductionStepPPimS_,"",@"SHT_CUDA_INFO"
	.sectionflags	@""
	.align	4


	//----- nvinfo : EIATTR_CUDA_API_VERSION
	.align		4
        /*0000*/ 	.byte	0x04, 0x37
        /*0002*/ 	.short	(.L_15 - .L_14)
.L_14:
        /*0004*/ 	.word	0x00000082


	//----- nvinfo : EIATTR_KPARAM_INFO
	.align		4
.L_15:
        /*0008*/ 	.byte	0x04, 0x17
        /*000a*/ 	.short	(.L_17 - .L_16)
.L_16:
        /*000c*/ 	.word	0x00000000
        /*0010*/ 	.short	0x0002
        /*0012*/ 	.short	0x0010
        /*0014*/ 	.byte	0x00, 0xf5, 0x21, 0x00


	//----- nvinfo : EIATTR_KPARAM_INFO
	.align		4
.L_17:
        /*0018*/ 	.byte	0x04, 0x17
        /*001a*/ 	.short	(.L_19 - .L_18)
.L_18:
        /*001c*/ 	.word	0x00000000
        /*0020*/ 	.short	0x0001
        /*0022*/ 	.short	0x0008
        /*0024*/ 	.byte	0x00, 0xf0, 0x21, 0x00


	//----- nvinfo : EIATTR_KPARAM_INFO
	.align		4
.L_19:
        /*0028*/ 	.byte	0x04, 0x17
        /*002a*/ 	.short	(.L_21 - .L_20)
.L_20:
        /*002c*/ 	.word	0x00000000
        /*0030*/ 	.short	0x0000
        /*0032*/ 	.short	0x0000
        /*0034*/ 	.byte	0x00, 0xf5, 0x21, 0x00


	//----- nvinfo : EIATTR_SPARSE_MMA_MASK
	.align		4
.L_21:
        /*0038*/ 	.byte	0x03, 0x50
        /*003a*/ 	.short	0x0000


	//----- nvinfo : EIATTR_MAXREG_COUNT
	.align		4
        /*003c*/ 	.byte	0x03, 0x1b
        /*003e*/ 	.short	0x00ff


	//----- nvinfo : EIATTR_MERCURY_ISA_VERSION
	.align		4
        /*0040*/ 	.byte	0x03, 0x5f
        /*0042*/ 	.short	0x0101


	//----- nvinfo : EIATTR_VRC_CTA_INIT_COUNT
	.align		4
        /*0044*/ 	.byte	0x02, 0x4a
	.zero		1
	.zero		1


	//----- nvinfo : EIATTR_EXIT_INSTR_OFFSETS
	.align		4
        /*0048*/ 	.byte	0x04, 0x1c
        /*004a*/ 	.short	(.L_23 - .L_22)


	//   ....[0]....
.L_22:
        /*004c*/ 	.word	0x000002f0


	//----- nvinfo : EIATTR_CRS_STACK_SIZE
	.align		4
.L_23:
        /*0050*/ 	.byte	0x04, 0x1e
        /*0052*/ 	.short	(.L_25 - .L_24)
.L_24:
        /*0054*/ 	.word	0x00000000


	//----- nvinfo : EIATTR_CBANK_PARAM_SIZE
	.align		4
.L_25:
        /*0058*/ 	.byte	0x03, 0x19
        /*005a*/ 	.short	0x0018


	//----- nvinfo : EIATTR_PARAM_CBANK
	.align		4
        /*005c*/ 	.byte	0x04, 0x0a
        /*005e*/ 	.short	(.L_27 - .L_26)
	.align		4
.L_26:
        /*0060*/ 	.word	index@(.nv.constant0._Z21RotatingReductionStepPPimS_)
        /*0064*/ 	.short	0x0380
        /*0066*/ 	.short	0x0018


	//----- nvinfo : EIATTR_SW_WAR
	.align		4
.L_27:
        /*0068*/ 	.byte	0x04, 0x36
        /*006a*/ 	.short	(.L_29 - .L_28)
.L_28:
        /*006c*/ 	.word	0x00000008
.L_29:


//--------------------- .nv.info._Z19BinaryReductionStepPPimm --------------------------
	.section	.nv.info._Z19BinaryReductionStepPPimm,"",@"SHT_CUDA_INFO"
	.sectionflags	@""
	.align	4


	//----- nvinfo : EIATTR_CUDA_API_VERSION
	.align		4
        /*0000*/ 	.byte	0x04, 0x37
        /*0002*/ 	.short	(.L_31 - .L_30)
.L_30:
        /*0004*/ 	.word	0x00000082


	//----- nvinfo : EIATTR_KPARAM_INFO
	.align		4
.L_31:
        /*0008*/ 	.byte	0x04, 0x17
        /*000a*/ 	.short	(.L_33 - .L_32)
.L_32:
        /*000c*/ 	.word	0x00000000
        /*0010*/ 	.short	0x0002
        /*0012*/ 	.short	0x0010
        /*0014*/ 	.byte	0x00, 0xf0, 0x21, 0x00


	//----- nvinfo : EIATTR_KPARAM_INFO
	.align		4
.L_33:
        /*0018*/ 	.byte	0x04, 0x17
        /*001a*/ 	.short	(.L_35 - .L_34)
.L_34:
        /*001c*/ 	.word	0x00000000
        /*0020*/ 	.short	0x0001
        /*0022*/ 	.short	0x0008
        /*0024*/ 	.byte	0x00, 0xf0, 0x21, 0x00


	//----- nvinfo : EIATTR_KPARAM_INFO
	.align		4
.L_35:
        /*0028*/ 	.byte	0x04, 0x17
        /*002a*/ 	.short	(.L_37 - .L_36)
.L_36:
        /*002c*/ 	.word	0x00000000
        /*0030*/ 	.short	0x0000
        /*0032*/ 	.short	0x0000
        /*0034*/ 	.byte	0x00, 0xf5, 0x21, 0x00


	//----- nvinfo : EIATTR_SPARSE_MMA_MASK
	.align		4
.L_37:
        /*0038*/ 	.byte	0x03, 0x50
        /*003a*/ 	.short	0x0000


	//----- nvinfo : EIATTR_MAXREG_COUNT
	.align		4
        /*003c*/ 	.byte	0x03, 0x1b
        /*003e*/ 	.short	0x00ff


	//----- nvinfo : EIATTR_MERCURY_ISA_VERSION
	.align		4
        /*0040*/ 	.byte	0x03, 0x5f
        /*0042*/ 	.short	0x0101


	//----- nvinfo : EIATTR_VRC_CTA_INIT_COUNT
	.align		4
        /*0044*/ 	.byte	0x02, 0x4a
	.zero		1
	.zero		1


	//----- nvinfo : EIATTR_EXIT_INSTR_OFFSETS
	.align		4
        /*0048*/ 	.byte	0x04, 0x1c
        /*004a*/ 	.short	(.L_39 - .L_38)


	//   ....[0]....
.L_38:
        /*004c*/ 	.word	0x00000080


	//   ....[1]....
        /*0050*/ 	.word	0x00000220


	//----- nvinfo : EIATTR_CRS_STACK_SIZE
	.align		4
.L_39:
        /*0054*/ 	.byte	0x04, 0x1e
        /*0056*/ 	.short	(.L_41 - .L_40)
.L_40:
        /*0058*/ 	.word	0x00000000


	//----- nvinfo : EIATTR_CBANK_PARAM_SIZE
	.align		4
.L_41:
        /*005c*/ 	.byte	0x03, 0x19
        /*005e*/ 	.short	0x0018


	//----- nvinfo : EIATTR_PARAM_CBANK
	.align		4
        /*0060*/ 	.byte	0x04, 0x0a
        /*0062*/ 	.short	(.L_43 - .L_42)
	.align		4
.L_42:
        /*0064*/ 	.word	index@(.nv.constant0._Z19BinaryReductionStepPPimm)
        /*0068*/ 	.short	0x0380
        /*006a*/ 	.short	0x0018


	//----- nvinfo : EIATTR_SW_WAR
	.align		4
.L_43:
        /*006c*/ 	.byte	0x04, 0x36
        /*006e*/ 	.short	(.L_45 - .L_44)
.L_44:
        /*0070*/ 	.word	0x00000008
.L_45:


//--------------------- .nv.callgraph             --------------------------
	.section	.nv.callgraph,"",@"SHT_CUDA_CALLGRAPH"
	.align	4
	.sectionentsize	8
	.align		4
        /*0000*/ 	.word	0x00000000
	.align		4
        /*0004*/ 	.word	0xffffffff
	.align		4
        /*0008*/ 	.word	0x00000000
	.align		4
        /*000c*/ 	.word	0xfffffffe
	.align		4
        /*0010*/ 	.word	0x00000000
	.align		4
        /*0014*/ 	.word	0xfffffffd
	.align		4
        /*0018*/ 	.word	0x00000000
	.align		4
        /*001c*/ 	.word	0xfffffffc


//--------------------- .text._Z21RotatingReductionStepPPimS_ --------------------------
	.section	.text._Z21RotatingReductionStepPPimS_,"ax",@progbits
	.align	128
        .global         _Z21RotatingReductionStepPPimS_
        .type           _Z21RotatingReductionStepPPimS_,@function
        .size           _Z21RotatingReductionStepPPimS_,(.L_x_5 - _Z21RotatingReductionStepPPimS_)
        .other          _Z21RotatingReductionStepPPimS_,@"STO_CUDA_ENTRY STV_DEFAULT"
_Z21RotatingReductionStepPPimS_:
.text._Z21RotatingReductionStepPPimS_:
[----:B------:R-:W-:Y:S08]  /*0000*/  LDC R1, c[0x0][0x37c] ;  /* 0x0000df00ff017b82 */ /* 0x000ff00000000800 */
[----:B------:R-:W0:Y:S01]  /*0010*/  S2UR UR8, SR_CTAID.X ;  /* 0x00000000000879c3 */ /* 0x000e220000002500 */
[----:B------:R-:W0:Y:S01]  /*0020*/  LDCU.64 UR4, c[0x0][0x388] ;  /* 0x00007100ff0477ac */ /* 0x000e220008000a00 */
[----:B------:R-:W1:Y:S06]  /*0030*/  LDCU.64 UR6, c[0x0][0x358] ;  /* 0x00006b00ff0677ac */ /* 0x000e6c0008000a00 */
[----:B------:R-:W2:Y:S01]  /*0040*/  LDC R0, c[0x0][0x370] ;  /* 0x0000dc00ff007b82 */ /* 0x000ea20000000800 */
[----:B0-----:R-:W-:-:S04]  /*0050*/  UIADD3 UR4, UP0, UPT, UR8, UR4, URZ ;  /* 0x0000000408047290 */ /* 0x001fc8000ff1e0ff */
[----:B------:R-:W-:-:S04]  /*0060*/  UIADD3.X UR5, UPT, UPT, URZ, UR5, URZ, UP0, !UPT ;  /* 0x00000005ff057290 */ /* 0x000fc800087fe4ff */
[----:B------:R-:W-:-:S09]  /*0070*/  UISETP.NE.U32.AND UP0, UPT, UR5, URZ, UPT ;  /* 0x000000ff0500728c */ /* 0x000fd2000bf05070 */
[----:B-1----:R-:W-:Y:S05]  /*0080*/  BRA.U UP0, `(.L_x_0) ;  /* 0x0000000100507547 */ /* 0x002fea000b800000 */
[----:B--2---:R-:W0:Y:S01]  /*0090*/  I2F.U32.RP R4, R0 ;  /* 0x0000000000047306 */ /* 0x004e220000209000 */
[----:B------:R-:W-:-:S07]  /*00a0*/  ISETP.NE.U32.AND P1, PT, R0, RZ, PT ;  /* 0x000000ff0000720c */ /* 0x000fce0003f25070 */
[----:B0-----:R-:W0:Y:S02]  /*00b0*/  MUFU.RCP R4, R4 ;  /* 0x0000000400047308 */ /* 0x001e240000001000 */
[----:B0-----:R-:W-:-:S06]  /*00c0*/  VIADD R2, R4, 0xffffffe ;  /* 0x0ffffffe04027836 */ /* 0x001fcc0000000000 */
[----:B------:R0:W1:Y:S02]  /*00d0*/  F2I.FTZ.U32.TRUNC.NTZ R3, R2 ;  /* 0x0000000200037305 */ /* 0x000064000021f000 */
[----:B0-----:R-:W-:Y:S02]  /*00e0*/  HFMA2 R2, -RZ, RZ, 0, 0 ;  /* 0x00000000ff027431 */ /* 0x001fe400000001ff */
[----:B-1----:R-:W-:-:S04]  /*00f0*/  IMAD.MOV R5, RZ, RZ, -R3 ;  /* 0x000000ffff057224 */ /* 0x002fc800078e0a03 */
[----:B------:R-:W-:-:S04]  /*0100*/  IMAD R5, R5, R0, RZ ;  /* 0x0000000005057224 */ /* 0x000fc800078e02ff */
[----:B------:R-:W-:-:S06]  /*0110*/  IMAD.HI.U32 R3, R3, R5, R2 ;  /* 0x0000000503037227 */ /* 0x000fcc00078e0002 */
[----:B------:R-:W-:-:S04]  /*0120*/  IMAD.HI.U32 R3, R3, UR4, RZ ;  /* 0x0000000403037c27 */ /* 0x000fc8000f8e00ff */
[----:B------:R-:W-:-:S04]  /*0130*/  IMAD.MOV R3, RZ, RZ, -R3 ;  /* 0x000000ffff037224 */ /* 0x000fc800078e0a03 */
[----:B------:R-:W-:Y:S02]  /*0140*/  IMAD R5, R0, R3, UR4 ;  /* 0x0000000400057e24 */ /* 0x000fe4000f8e0203 */
[----:B------:R-:W-:-:S03]  /*0150*/  IMAD.MOV.U32 R3, RZ, RZ, RZ ;  /* 0x000000ffff037224 */ /* 0x000fc600078e00ff */
[----:B------:R-:W-:-:S13]  /*0160*/  ISETP.GE.U32.AND P0, PT, R5, R0, PT ;  /* 0x000000000500720c */ /* 0x000fda0003f06070 */
[----:B------:R-:W-:-:S04]  /*0170*/  @P0 IADD3 R5, PT, PT, R5, -R0, RZ ;  /* 0x8000000005050210 */ /* 0x000fc80007ffe0ff */
[----:B------:R-:W-:-:S13]  /*0180*/  ISETP.GE.U32.AND P0, PT, R5, R0, PT ;  /* 0x000000000500720c */ /* 0x000fda0003f06070 */
[----:B------:R-:W-:Y:S01]  /*0190*/  @P0 IMAD.IADD R5, R5, 0x1, -R0 ;  /* 0x0000000105050824 */ /* 0x000fe200078e0a00 */
[----:B------:R-:W-:-:S04]  /*01a0*/  @!P1 LOP3.LUT R5, RZ, R0, RZ, 0x33, !PT ;  /* 0x00000000ff059212 */ /* 0x000fc800078e33ff */
[----:B------:R-:W-:Y:S01]  /*01b0*/  MOV R2, R5 ;  /* 0x0000000500027202 */ /* 0x000fe20000000f00 */
[----:B------:R-:W-:Y:S06]  /*01c0*/  BRA `(.L_x_1) ;  /* 0x0000000000107947 */ /* 0x000fec0003800000 */
.L_x_0:
[----:B------:R-:W-:-:S07]  /*01d0*/  MOV R2, 0x1f0 ;  /* 0x000001f000027802 */ /* 0x000fce0000000f00 */
[----:B--2---:R-:W-:Y:S05]  /*01e0*/  CALL.REL.NOINC `($__internal_0_$__cuda_sm20_rem_u64) ;  /* 0x0000000000447944 */ /* 0x004fea0003c00000 */
[----:B------:R-:W-:Y:S01]  /*01f0*/  MOV R2, R0 ;  /* 0x0000000000027202 */ /* 0x000fe20000000f00 */
[----:B------:R-:W-:-:S07]  /*0200*/  IMAD.MOV.U32 R3, RZ, RZ, R5 ;  /* 0x000000ffff037224 */ /* 0x000fce00078e0005 */
.L_x_1:
[----:B------:R-:W0:Y:S01]  /*0210*/  LDC.64 R6, c[0x0][0x380] ;  /* 0x0000e000ff067b82 */ /* 0x000e220000000a00 */
[----:B------:R-:W1:Y:S07]  /*0220*/  S2R R0, SR_TID.X ;  /* 0x0000000000007919 */ /* 0x000e6e0000002100 */
[----:B------:R-:W1:Y:S08]  /*0230*/  LDC R9, c[0x0][0x360] ;  /* 0x0000d800ff097b82 */ /* 0x000e700000000800 */
[----:B------:R-:W2:Y:S01]  /*0240*/  LDC.64 R4, c[0x0][0x390] ;  /* 0x0000e400ff047b82 */ /* 0x000ea20000000a00 */
[----:B0-----:R-:W-:-:S04]  /*0250*/  LEA R6, P0, R2, R6, 0x3 ;  /* 0x0000000602067211 */ /* 0x001fc800078018ff */
[----:B------:R-:W-:-:S05]  /*0260*/  LEA.HI.X R7, R2, R7, R3, 0x3, P0 ;  /* 0x0000000702077211 */ /* 0x000fca00000f1c03 */
[----:B------:R-:W3:Y:S01]  /*0270*/  LDG.E.64 R2, desc[UR6][R6.64] ;  /* 0x0000000606027981 */ /* 0x000ee2000c1e1b00 */
[----:B-1----:R-:W-:-:S04]  /*0280*/  IMAD R9, R9, UR8, R0 ;  /* 0x0000000809097c24 */ /* 0x002fc8000f8e0200 */
[----:B--2---:R-:W-:-:S04]  /*0290*/  IMAD.WIDE.U32 R4, R9, 0x4, R4 ;  /* 0x0000000409047825 */ /* 0x004fc800078e0004 */
[----:B---3--:R-:W-:Y:S02]  /*02a0*/  IMAD.WIDE.U32 R2, R9, 0x4, R2 ;  /* 0x0000000409027825 */ /* 0x008fe400078e0002 */
[----:B------:R-:W2:Y:S04]  /*02b0*/  LDG.E R9, desc[UR6][R4.64] ;  /* 0x0000000604097981 */ /* 0x000ea8000c1e1900 */
[----:B------:R-:W2:Y:S02]  /*02c0*/  LDG.E R2, desc[UR6][R2.64] ;  /* 0x0000000602027981 */ /* 0x000ea4000c1e1900 */
[----:B--2---:R-:W-:-:S05]  /*02d0*/  IADD3 R9, PT, PT, R2, R9, RZ ;  /* 0x0000000902097210 */ /* 0x004fca0007ffe0ff */
[----:B------:R-:W-:Y:S01]  /*02e0*/  STG.E desc[UR6][R4.64], R9 ;  /* 0x0000000904007986 */ /* 0x000fe2000c101906 */
[----:B------:R-:W-:Y:S05]  /*02f0*/  EXIT ;  /* 0x000000000000794d */ /* 0x000fea0003800000 */
        .weak           $__internal_0_$__cuda_sm20_rem_u64
        .type           $__internal_0_$__cuda_sm20_rem_u64,@function
        .size           $__internal_0_$__cuda_sm20_rem_u64,(.L_x_5 - $__internal_0_$__cuda_sm20_rem_u64)
$__internal_0_$__cuda_sm20_rem_u64:
[----:B------:R-:W-:Y:S02]  /*0300*/  HFMA2 R9, -RZ, RZ, 0, 0 ;  /* 0x00000000ff097431 */ /* 0x000fe400000001ff */
[----:B------:R-:W-:-:S04]  /*0310*/  IMAD.MOV.U32 R8, RZ, RZ, R0 ;  /* 0x000000ffff087224 */ /* 0x000fc800078e0000 */
[----:B------:R-:W0:Y:S08]  /*0320*/  I2F.U64.RP R3, R8 ;  /* 0x0000000800037312 */ /* 0x000e300000309000 */
[----:B0-----:R-:W0:Y:S02]  /*0330*/  MUFU.RCP R3, R3 ;  /* 0x0000000300037308 */ /* 0x001e240000001000 */
[----:B0-----:R-:W-:-:S06]  /*0340*/  VIADD R4, R3, 0x1ffffffe ;  /* 0x1ffffffe03047836 */ /* 0x001fcc0000000000 */
[----:B------:R-:W0:Y:S02]  /*0350*/  F2I.U64.TRUNC R4, R4 ;  /* 0x0000000400047311 */ /* 0x000e24000020d800 */
[----:B0-----:R-:W-:-:S04]  /*0360*/  IMAD.WIDE.U32 R6, R4, R0, RZ ;  /* 0x0000000004067225 */ /* 0x001fc800078e00ff */
[----:B------:R-:W-:Y:S01]  /*0370*/  IMAD R7, R5, R0, R7 ;  /* 0x0000000005077224 */ /* 0x000fe200078e0207 */
[----:B------:R-:W-:-:S04]  /*0380*/  IADD3 R11, P0, PT, RZ, -R6, RZ ;  /* 0x80000006ff0b7210 */ /* 0x000fc80007f1e0ff */
[----:B------:R-:W-:Y:S01]  /*0390*/  IADD3.X R13, PT, PT, RZ, ~R7, RZ, P0, !PT ;  /* 0x80000007ff0d7210 */ /* 0x000fe200007fe4ff */
[----:B------:R-:W-:-:S04]  /*03a0*/  IMAD.HI.U32 R6, R4, R11, RZ ;  /* 0x0000000b04067227 */ /* 0x000fc800078e00ff */
[----:B------:R-:W-:Y:S02]  /*03b0*/  IMAD.MOV.U32 R7, RZ, RZ, R4 ;  /* 0x000000ffff077224 */ /* 0x000fe400078e0004 */
[-C--:B------:R-:W-:Y:S02]  /*03c0*/  IMAD R9, R5, R13.reuse, RZ ;  /* 0x0000000d05097224 */ /* 0x080fe400078e02ff */
[----:B------:R-:W-:-:S04]  /*03d0*/  IMAD.WIDE.U32 R6, P0, R4, R13, R6 ;  /* 0x0000000d04067225 */ /* 0x000fc80007800006 */
[----:B------:R-:W-:-:S04]  /*03e0*/  IMAD.HI.U32 R3, R5, R13, RZ ;  /* 0x0000000d05037227 */ /* 0x000fc800078e00ff */
[----:B------:R-:W-:Y:S01]  /*03f0*/  IMAD.HI.U32 R6, P1, R5, R11, R6 ;  /* 0x0000000b05067227 */ /* 0x000fe20007820006 */
[----:B------:R-:W-:-:S04]  /*0400*/  IADD3.X R3, PT, PT, R3, R5, RZ, P0, !PT ;  /* 0x0000000503037210 */ /* 0x000fc800007fe4ff */
[----:B------:R-:W-:-:S04]  /*0410*/  IADD3 R7, P2, PT, R9, R6, RZ ;  /* 0x0000000609077210 */ /* 0x000fc80007f5e0ff */
[----:B------:R-:W-:Y:S01]  /*0420*/  IADD3.X R3, PT, PT, RZ, RZ, R3, P2, P1 ;  /* 0x000000ffff037210 */ /* 0x000fe200017e2403 */
[----:B------:R-:W-:-:S03]  /*0430*/  IMAD.WIDE.U32 R4, R7, R0, RZ ;  /* 0x0000000007047225 */ /* 0x000fc600078e00ff */
[----:B------:R-:W-:Y:S01]  /*0440*/  IADD3 R9, P0, PT, RZ, -R4, RZ ;  /* 0x80000004ff097210 */ /* 0x000fe20007f1e0ff */
[----:B------:R-:W-:Y:S02]  /*0450*/  IMAD R4, R3, R0, R5 ;  /* 0x0000000003047224 */ /* 0x000fe400078e0205 */
[----:B------:R-:W-:Y:S02]  /*0460*/  IMAD.MOV.U32 R5, RZ, RZ, RZ ;  /* 0x000000ffff057224 */ /* 0x000fe400078e00ff */
[----:B------:R-:W-:-:S04]  /*0470*/  IMAD.HI.U32 R6, R7, R9, RZ ;  /* 0x0000000907067227 */ /* 0x000fc800078e00ff */
[----:B------:R-:W-:-:S04]  /*0480*/  IMAD.X R4, RZ, RZ, ~R4, P0 ;  /* 0x000000ffff047224 */ /* 0x000fc800000e0e04 */
[----:B------:R-:W-:-:S04]  /*0490*/  IMAD.WIDE.U32 R6, P0, R7, R4, R6 ;  /* 0x0000000407067225 */ /* 0x000fc80007800006 */
[C---:B------:R-:W-:Y:S02]  /*04a0*/  IMAD R8, R3.reuse, R4, RZ ;  /* 0x0000000403087224 */ /* 0x040fe400078e02ff */
[----:B------:R-:W-:-:S04]  /*04b0*/  IMAD.HI.U32 R7, P1, R3, R9, R6 ;  /* 0x0000000903077227 */ /* 0x000fc80007820006 */
[----:B------:R-:W-:Y:S01]  /*04c0*/  IMAD.HI.U32 R4, R3, R4, RZ ;  /* 0x0000000403047227 */ /* 0x000fe200078e00ff */
[----:B------:R-:W-:-:S04]  /*04d0*/  IADD3 R7, P2, PT, R8, R7, RZ ;  /* 0x0000000708077210 */ /* 0x000fc80007f5e0ff */
[----:B------:R-:W-:Y:S01]  /*04e0*/  IADD3.X R3, PT, PT, R4, R3, RZ, P0, !PT ;  /* 0x0000000304037210 */ /* 0x000fe200007fe4ff */
[----:B------:R-:W-:-:S03]  /*04f0*/  IMAD.HI.U32 R4, R7, UR4, RZ ;  /* 0x0000000407047c27 */ /* 0x000fc6000f8e00ff */
[----:B------:R-:W-:Y:S01]  /*0500*/  IADD3.X R3, PT, PT, RZ, RZ, R3, P2, P1 ;  /* 0x000000ffff037210 */ /* 0x000fe200017e2403 */
[----:B------:R-:W-:-:S04]  /*0510*/  IMAD.WIDE.U32 R4, R7, UR5, R4 ;  /* 0x0000000507047c25 */ /* 0x000fc8000f8e0004 */
[C---:B------:R-:W-:Y:S02]  /*0520*/  IMAD R6, R3.reuse, UR5, RZ ;  /* 0x0000000503067c24 */ /* 0x040fe4000f8e02ff */
[----:B------:R-:W-:-:S04]  /*0530*/  IMAD.HI.U32 R5, P0, R3, UR4, R4 ;  /* 0x0000000403057c27 */ /* 0x000fc8000f800004 */
[----:B------:R-:W-:Y:S01]  /*0540*/  IMAD.HI.U32 R3, R3, UR5, RZ ;  /* 0x0000000503037c27 */ /* 0x000fe2000f8e00ff */
[----:B------:R-:W-:-:S04]  /*0550*/  IADD3 R5, P1, PT, R6, R5, RZ ;  /* 0x0000000506057210 */ /* 0x000fc80007f3e0ff */
[----:B------:R-:W-:Y:S01]  /*0560*/  IADD3.X R3, PT, PT, R3, RZ, RZ, P0, !PT ;  /* 0x000000ff03037210 */ /* 0x000fe200007fe4ff */
[----:B------:R-:W-:-:S04]  /*0570*/  IMAD.WIDE.U32 R4, R5, R0, RZ ;  /* 0x0000000005047225 */ /* 0x000fc800078e00ff */
[----:B------:R-:W-:-:S04]  /*0580*/  IMAD.X R3, RZ, RZ, R3, P1 ;  /* 0x000000ffff037224 */ /* 0x000fc800008e0603 */
[----:B------:R-:W-:Y:S01]  /*0590*/  IMAD R3, R3, R0, R5 ;  /* 0x0000000003037224 */ /* 0x000fe200078e0205 */
[----:B------:R-:W-:-:S04]  /*05a0*/  IADD3 R5, P0, PT, -R4, UR4, RZ ;  /* 0x0000000404057c10 */ /* 0x000fc8000ff1e1ff */
[----:B------:R-:W-:Y:S02]  /*05b0*/  IADD3.X R3, PT, PT, ~R3, UR5, RZ, P0, !PT ;  /* 0x0000000503037c10 */ /* 0x000fe400087fe5ff */
[----:B------:R-:W-:Y:S02]  /*05c0*/  ISETP.GE.U32.AND P0, PT, R5, R0, PT ;  /* 0x000000000500720c */ /* 0x000fe40003f06070 */
[-C--:B------:R-:W-:Y:S02]  /*05d0*/  IADD3 R7, P1, PT, -R0, R5.reuse, RZ ;  /* 0x0000000500077210 */ /* 0x080fe40007f3e1ff */
[C---:B------:R-:W-:Y:S02]  /*05e0*/  ISETP.GE.U32.AND.EX P0, PT, R3.reuse, RZ, PT, P0 ;  /* 0x000000ff0300720c */ /* 0x040fe40003f06100 */
[----:B------:R-:W-:Y:S02]  /*05f0*/  IADD3.X R4, PT, PT, R3, -0x1, RZ, P1, !PT ;  /* 0xffffffff03047810 */ /* 0x000fe40000ffe4ff */
[----:B------:R-:W-:-:S02]  /*0600*/  SEL R7, R7, R5, P0 ;  /* 0x0000000507077207 */ /* 0x000fc40000000000 */
[----:B------:R-:W-:Y:S02]  /*0610*/  SEL R4, R4, R3, P0 ;  /* 0x0000000304047207 */ /* 0x000fe40000000000 */
[----:B------:R-:W-:Y:S02]  /*0620*/  ISETP.GE.U32.AND P0, PT, R7, R0, PT ;  /* 0x000000000700720c */ /* 0x000fe40003f06070 */
[----:B------:R-:W-:Y:S02]  /*0630*/  IADD3 R3, P2, PT, -R0, R7, RZ ;  /* 0x0000000700037210 */ /* 0x000fe40007f5e1ff */
[----:B------:R-:W-:Y:S02]  /*0640*/  ISETP.GE.U32.AND.EX P0, PT, R4, RZ, PT, P0 ;  /* 0x000000ff0400720c */ /* 0x000fe40003f06100 */
[----:B------:R-:W-:Y:S02]  /*0650*/  ISETP.NE.U32.AND P1, PT, R0, RZ, PT ;  /* 0x000000ff0000720c */ /* 0x000fe40003f25070 */
[----:B------:R-:W-:-:S02]  /*0660*/  IADD3.X R5, PT, PT, R4, -0x1, RZ, P2, !PT ;  /* 0xffffffff04057810 */ /* 0x000fc400017fe4ff */
[----:B------:R-:W-:Y:S02]  /*0670*/  SEL R0, R3, R7, P0 ;  /* 0x0000000703007207 */ /* 0x000fe40000000000 */
[----:B------:R-:W-:Y:S02]  /*0680*/  MOV R3, 0x0 ;  /* 0x0000000000037802 */ /* 0x000fe40000000f00 */
[----:B------:R-:W-:Y:S02]  /*0690*/  ISETP.NE.AND.EX P1, PT, RZ, RZ, PT, P1 ;  /* 0x000000ffff00720c */ /* 0x000fe40003f25310 */
[----:B------:R-:W-:Y:S02]  /*06a0*/  SEL R5, R5, R4, P0 ;  /* 0x0000000405057207 */ /* 0x000fe40000000000 */
[----:B------:R-:W-:Y:S02]  /*06b0*/  SEL R0, R0, 0xffffffff, P1 ;  /* 0xffffffff00007807 */ /* 0x000fe40000800000 */
[----:B------:R-:W-:Y:S01]  /*06c0*/  SEL R5, R5, 0xffffffff, P1 ;  /* 0xffffffff05057807 */ /* 0x000fe20000800000 */
[----:B------:R-:W-:Y:S06]  /*06d0*/  RET.REL.NODEC R2 `(_Z21RotatingReductionStepPPimS_) ;  /* 0xfffffff802487950 */ /* 0x000fec0003c3ffff */
.L_x_2:
[----:B------:R-:W-:-:S00]  /*06e0*/  BRA `(.L_x_2) ;  /* 0xfffffffc00fc7947 */ /* 0x000fc0000383ffff */
[----:B------:R-:W-:-:S00]  /*06f0*/  NOP ;  /* 0x0000000000007918 */ /* 0x000fc00000000000 */
        /* <DEDUP_REMOVED lines=8> */
.L_x_5:


//--------------------- .text._Z19BinaryReductionStepPPimm --------------------------
	.section	.text._Z19BinaryReductionStepPPimm,"ax",@progbits
	.align	128
        .global         _Z19BinaryReductionStepPPimm
        .type           _Z19BinaryReductionStepPPimm,@function
        .size           _Z19BinaryReductionStepPPimm,(.L_x_7 - _Z19BinaryReductionStepPPimm)
        .other          _Z19BinaryReductionStepPPimm,@"STO_CUDA_ENTRY STV_DEFAULT"
_Z19BinaryReductionStepPPimm:
.text._Z19BinaryReductionStepPPimm:
[----:B------:R-:W-:Y:S01]  /*0000*/  LDC R1, c[0x0][0x37c] ;  /* 0x0000df00ff017b82 */ /* 0x000fe20000000800 */
[----:B------:R-:W0:Y:S01]  /*0010*/  S2R R0, SR_TID.X ;  /* 0x0000000000007919 */ /* 0x000e220000002100 */
[----:B------:R-:W0:Y:S06]  /*0020*/  LDCU.64 UR8, c[0x0][0x390] ;  /* 0x00007200ff0877ac */ /* 0x000e2c0008000a00 */
[----:B------:R-:W1:Y:S01]  /*0030*/  LDC.64 R2, c[0x0][0x380] ;  /* 0x0000e000ff027b82 */ /* 0x000e620000000a00 */
[----:B------:R-:W2:Y:S07]  /*0040*/  S2R R5, SR_CTAID.X ;  /* 0x0000000000057919 */ /* 0x000eae0000002500 */
[----:B------:R-:W3:Y:S01]  /*0050*/  LDC.64 R6, c[0x0][0x388] ;  /* 0x0000e200ff067b82 */ /* 0x000ee20000000a00 */
[----:B0-----:R-:W-:-:S04]  /*0060*/  ISETP.GE.U32.AND P0, PT, R0, UR8, PT ;  /* 0x0000000800007c0c */ /* 0x001fc8000bf06070 */
[----:B------:R-:W-:-:S13]  /*0070*/  ISETP.GE.U32.AND.EX P0, PT, RZ, UR9, PT, P0 ;  /* 0x00000009ff007c0c */ /* 0x000fda000bf06100 */
[----:B--2---:R-:W-:Y:S05]  /*0080*/  @P0 EXIT ;  /* 0x000000000000094d */ /* 0x004fea0003800000 */
[----:B------:R-:W0:Y:S01]  /*0090*/  LDCU.64 UR4, c[0x0][0x358] ;  /* 0x00006b00ff0477ac */ /* 0x000e220008000a00 */
[----:B-1----:R-:W-:-:S03]  /*00a0*/  IMAD.WIDE.U32 R2, R5, 0x8, R2 ;  /* 0x0000000805027825 */ /* 0x002fc600078e0002 */
[----:B---3--:R-:W-:-:S04]  /*00b0*/  LEA R4, P0, R6, R2, 0x3 ;  /* 0x0000000206047211 */ /* 0x008fc800078018ff */
[----:B------:R-:W-:Y:S02]  /*00c0*/  LEA.HI.X R5, R6, R3, R7, 0x3, P0 ;  /* 0x0000000306057211 */ /* 0x000fe400000f1c07 */
[----:B0-----:R-:W5:Y:S04]  /*00d0*/  LDG.E.64 R2, desc[UR4][R2.64] ;  /* 0x0000000402027981 */ /* 0x001f68000c1e1b00 */
[----:B------:R-:W5:Y:S01]  /*00e0*/  LDG.E.64 R4, desc[UR4][R4.64] ;  /* 0x0000000404047981 */ /* 0x000f62000c1e1b00 */
[----:B------:R-:W-:Y:S01]  /*00f0*/  IMAD.MOV.U32 R10, RZ, RZ, R0 ;  /* 0x000000ffff0a7224 */ /* 0x000fe200078e0000 */
[----:B------:R-:W0:Y:S01]  /*0100*/  LDCU UR6, c[0x0][0x360] ;  /* 0x00006c00ff0677ac */ /* 0x000e220008000800 */
[----:B------:R-:W-:-:S07]  /*0110*/  IMAD.MOV.U32 R13, RZ, RZ, RZ ;  /* 0x000000ffff0d7224 */ /* 0x000fce00078e00ff */
.L_x_3:
[C---:B-1----:R-:W-:Y:S01]  /*0120*/  IMAD.SHL.U32 R7, R10.reuse, 0x4, RZ ;  /* 0x000000040a077824 */ /* 0x042fe200078e00ff */
[----:B------:R-:W-:-:S04]  /*0130*/  SHF.L.U64.HI R11, R10, 0x2, R13 ;  /* 0x000000020a0b7819 */ /* 0x000fc8000001020d */
[-C--:B-----5:R-:W-:Y:S02]  /*0140*/  IADD3 R8, P0, PT, R4, R7.reuse, RZ ;  /* 0x0000000704087210 */ /* 0x0a0fe40007f1e0ff */
[----:B------:R-:W-:-:S03]  /*0150*/  IADD3 R6, P1, PT, R2, R7, RZ ;  /* 0x0000000702067210 */ /* 0x000fc60007f3e0ff */
[--C-:B------:R-:W-:Y:S02]  /*0160*/  IMAD.X R9, R5, 0x1, R11.reuse, P0 ;  /* 0x0000000105097824 */ /* 0x100fe400000e060b */
[----:B------:R-:W-:-:S03]  /*0170*/  IMAD.X R7, R3, 0x1, R11, P1 ;  /* 0x0000000103077824 */ /* 0x000fc600008e060b */
[----:B------:R-:W2:Y:S04]  /*0180*/  LDG.E R8, desc[UR4][R8.64] ;  /* 0x0000000408087981 */ /* 0x000ea8000c1e1900 */
[----:B------:R-:W2:Y:S01]  /*0190*/  LDG.E R11, desc[UR4][R6.64] ;  /* 0x00000004060b7981 */ /* 0x000ea2000c1e1900 */
[----:B0-----:R-:W-:-:S04]  /*01a0*/  VIADD R10, R0, UR6 ;  /* 0x00000006000a7c36 */ /* 0x001fc80008000000 */
[--C-:B------:R-:W-:Y:S01]  /*01b0*/  IMAD.MOV.U32 R0, RZ, RZ, R10.reuse ;  /* 0x000000ffff007224 */ /* 0x100fe200078e000a */
[----:B------:R-:W-:Y:S02]  /*01c0*/  ISETP.GE.U32.AND P0, PT, R10, UR8, PT ;  /* 0x000000080a007c0c */ /* 0x000fe4000bf06070 */
[----:B------:R-:W-:-:S04]  /*01d0*/  SHF.R.S32.HI R13, RZ, 0x1f, R10 ;  /* 0x0000001fff0d7819 */ /* 0x000fc8000001140a */
[----:B------:R-:W-:Y:S01]  /*01e0*/  ISETP.GE.U32.AND.EX P0, PT, R13, UR9, PT, P0 ;  /* 0x000000090d007c0c */ /* 0x000fe2000bf06100 */
[----:B--2---:R-:W-:-:S05]  /*01f0*/  IMAD.IADD R11, R8, 0x1, R11 ;  /* 0x00000001080b7824 */ /* 0x004fca00078e020b */
[----:B------:R1:W-:Y:S07]  /*0200*/  STG.E desc[UR4][R6.64], R11 ;  /* 0x0000000b06007986 */ /* 0x0003ee000c101904 */
[----:B------:R-:W-:Y:S05]  /*0210*/  @!P0 BRA `(.L_x_3) ;  /* 0xfffffffc00c08947 */ /* 0x000fea000383ffff */
[----:B------:R-:W-:Y:S05]  /*0220*/  EXIT ;  /* 0x000000000000794d */ /* 0x000fea0003800000 */
.L_x_4:
        /* <DEDUP_REMOVED lines=13> */
.L_x_7:


//--------------------- .nv.shared.reserved.0     --------------------------
	.section	.nv.shared.reserved.0,"aw",@nobits
	.weak		__nv_reservedSMEM_offset_0_alias
	.size		__nv_reservedSMEM_offset_0_alias, 0, 64
	.other		__nv_reservedSMEM_offset_0_alias,@"STO_CUDA_RESERVED_SHARED STV_DEFAULT"
__nv_reservedSMEM_offset_0_alias:
	.zero		0
	.zero		64


//--------------------- .nv.constant0._Z21RotatingReductionStepPPimS_ --------------------------
	.section	.nv.constant0._Z21RotatingReductionStepPPimS_,"a",@progbits
	.sectionflags	@""
	.align	4
.nv.constant0._Z21RotatingReductionStepPPimS_:
	.zero		920


//--------------------- .nv.constant0._Z19BinaryReductionStepPPimm --------------------------
	.section	.nv.constant0._Z19BinaryReductionStepPPimm,"a",@progbits
	.sectionflags	@""
	.align	4
.nv.constant0._Z19BinaryReductionStepPPimm:
	.zero		920


//--------------------- SYMBOLS --------------------------

	.type		.nv.reservedSmem.offset0,@object
	.size		.nv.reservedSmem.offset0,0x4
